//
// Generated by NVIDIA NVVM Compiler
//
// Compiler Build ID: CL-36424714
// Cuda compilation tools, release 13.0, V13.0.88
// Based on NVVM 20.0.0
//

.version 9.0
.target sm_100
.address_size 64

	// .globl	_Z18cluster_reduce_sumiPfS_
// _ZZ18cluster_reduce_sumiPfS_E10shared_mem has been demoted

.visible .entry _Z18cluster_reduce_sumiPfS_(
	.param .u32 _Z18cluster_reduce_sumiPfS__param_0,
	.param .u64 .ptr .align 1 _Z18cluster_reduce_sumiPfS__param_1,
	.param .u64 .ptr .align 1 _Z18cluster_reduce_sumiPfS__param_2
)
.explicitcluster
.reqnctapercluster 4, 1, 1
{
	.reg .pred 	%p<8>;
	.reg .b32 	%r<12>;
	.reg .b32 	%f<19>;
	.reg .b64 	%rd<7>;
	// demoted variable
	.shared .align 4 .b8 _ZZ18cluster_reduce_sumiPfS_E10shared_mem[128];
	ld.param.u32 	%r4, [_Z18cluster_reduce_sumiPfS__param_0];
	ld.param.u64 	%rd1, [_Z18cluster_reduce_sumiPfS__param_1];
	ld.param.u64 	%rd2, [_Z18cluster_reduce_sumiPfS__param_2];
	mov.u32 	%r5, %ctaid.x;
	mov.u32 	%r6, %ntid.x;
	mov.u32 	%r1, %tid.x;
	mad.lo.s32 	%r2, %r5, %r6, %r1;
	shl.b32 	%r7, %r1, 2;
	mov.u32 	%r8, _ZZ18cluster_reduce_sumiPfS_E10shared_mem;
	add.s32 	%r3, %r8, %r7;
	mov.b32 	%r9, 0;
	st.shared.u32 	[%r3], %r9;
	setp.ge.s32 	%p1, %r2, %r4;
	@%p1 bra 	$L__BB0_2;
	cvta.to.global.u64 	%rd3, %rd1;
	mul.wide.s32 	%rd4, %r2, 4;
	add.s64 	%rd5, %rd3, %rd4;
	ld.global.f32 	%f1, [%rd5];
	st.shared.f32 	[%r3], %f1;
$L__BB0_2:
	bar.sync 	0;
	setp.gt.u32 	%p2, %r1, 15;
	@%p2 bra 	$L__BB0_4;
	ld.shared.f32 	%f2, [%r3+64];
	ld.shared.f32 	%f3, [%r3];
	add.f32 	%f4, %f2, %f3;
	st.shared.f32 	[%r3], %f4;
$L__BB0_4:
	bar.sync 	0;
	setp.gt.u32 	%p3, %r1, 7;
	@%p3 bra 	$L__BB0_6;
	ld.shared.f32 	%f5, [%r3+32];
	ld.shared.f32 	%f6, [%r3];
	add.f32 	%f7, %f5, %f6;
	st.shared.f32 	[%r3], %f7;
$L__BB0_6:
	bar.sync 	0;
	setp.gt.u32 	%p4, %r1, 3;
	@%p4 bra 	$L__BB0_8;
	ld.shared.f32 	%f8, [%r3+16];
	ld.shared.f32 	%f9, [%r3];
	add.f32 	%f10, %f8, %f9;
	st.shared.f32 	[%r3], %f10;
$L__BB0_8:
	bar.sync 	0;
	setp.gt.u32 	%p5, %r1, 1;
	@%p5 bra 	$L__BB0_10;
	ld.shared.f32 	%f11, [%r3+8];
	ld.shared.f32 	%f12, [%r3];
	add.f32 	%f13, %f11, %f12;
	st.shared.f32 	[%r3], %f13;
$L__BB0_10:
	bar.sync 	0;
	setp.ne.s32 	%p6, %r1, 0;
	@%p6 bra 	$L__BB0_12;
	ld.shared.f32 	%f14, [_ZZ18cluster_reduce_sumiPfS_E10shared_mem+4];
	ld.shared.f32 	%f15, [%r3];
	add.f32 	%f16, %f14, %f15;
	st.shared.f32 	[%r3], %f16;
$L__BB0_12:
	bar.sync 	0;
	barrier.cluster.arrive;
	barrier.cluster.wait;
	mov.u32 	%r10, %cluster_ctarank;
	or.b32  	%r11, %r1, %r10;
	setp.ne.s32 	%p7, %r11, 0;
	@%p7 bra 	$L__BB0_14;
	cvta.to.global.u64 	%rd6, %rd2;
	atom.global.add.f32 	%f17, [%rd6], %f18;
$L__BB0_14:
	barrier.cluster.arrive;
	barrier.cluster.wait;
	ret;

}


// ===== COMPILED SASS (sm_100) =====

	.target	sm_100

	.elftype	@"ET_EXEC"


//--------------------- .note.nv.tkinfo           --------------------------
	.section	.note.nv.tkinfo,"",@"SHT_NOTE"
	.sectionflags	@"SHF_NOTE_NV_TKINFO"
	.tkinfo
        /*0018*/ 	.word	0x00000002
        /*0030*/ 	.string	""
        /*0030*/ 	.string	"ptxas"
        /*0030*/ 	.string	"Cuda compilation tools, release 13.0, V13.0.88"
        /*0030*/ 	.string	"Build cuda_13.0.r13.0/compiler.36424714_0"
        /*0030*/ 	.string	"-arch sm_100 -m 64 "



//--------------------- .note.nv.cuinfo           --------------------------
	.section	.note.nv.cuinfo,"",@"SHT_NOTE"
	.sectionflags	@"SHF_NOTE_NV_CUINFO"
        /*0018*/ 	.short	0x0002
        /*001a*/ 	.short	0x0064
        /*001c*/ 	.short	0x0082
	.zero		2


//--------------------- .nv.info                  --------------------------
	.section	.nv.info,"",@"SHT_CUDA_INFO"
	.align	4


	//----- nvinfo : EIATTR_REGCOUNT
	.align		4
        /*0000*/ 	.byte	0x04, 0x2f
        /*0002*/ 	.short	(.L_1 - .L_0)
	.align		4
.L_0:
        /*0004*/ 	.word	index@(_Z18cluster_reduce_sumiPfS_)
        /*0008*/ 	.word	0x0000000a


	//----- nvinfo : EIATTR_FRAME_SIZE
	.align		4
.L_1:
        /*000c*/ 	.byte	0x04, 0x11
        /*000e*/ 	.short	(.L_3 - .L_2)
	.align		4
.L_2:
        /*0010*/ 	.word	index@(_Z18cluster_reduce_sumiPfS_)
        /*0014*/ 	.word	0x00000000


	//----- nvinfo : EIATTR_MIN_STACK_SIZE
	.align		4
.L_3:
        /*0018*/ 	.byte	0x04, 0x12
        /*001a*/ 	.short	(.L_5 - .L_4)
	.align		4
.L_4:
        /*001c*/ 	.word	index@(_Z18cluster_reduce_sumiPfS_)
        /*0020*/ 	.word	0x00000000
.L_5:


//--------------------- .nv.compat                --------------------------
	.section	.nv.compat,"",@"SHT_CUDA_COMPAT_INFO"
	.align	4
        /*0000*/ 	.byte	0x02, 0x09, 0x00, 0x00, 0x02, 0x02, 0x01, 0x00, 0x02, 0x05, 0x05, 0x00, 0x03, 0x07, 0x01, 0x01
        /*0010*/ 	.byte	0x02, 0x03, 0x00, 0x00, 0x02, 0x06, 0x01, 0x00, 0x04, 0x0b, 0x08, 0x00, 0x09, 0x00, 0x00, 0x00
        /*0020*/ 	.byte	0x00, 0x00, 0x00, 0x00


//--------------------- .nv.info._Z18cluster_reduce_sumiPfS_ --------------------------
	.section	.nv.info._Z18cluster_reduce_sumiPfS_,"",@"SHT_CUDA_INFO"
	.sectionflags	@""
	.align	4


	//----- nvinfo : EIATTR_CUDA_API_VERSION
	.align		4
        /*0000*/ 	.byte	0x04, 0x37
        /*0002*/ 	.short	(.L_7 - .L_6)
.L_6:
        /*0004*/ 	.word	0x00000082


	//----- nvinfo : EIATTR_KPARAM_INFO
	.align		4
.L_7:
        /*0008*/ 	.byte	0x04, 0x17
        /*000a*/ 	.short	(.L_9 - .L_8)
.L_8:
        /*000c*/ 	.word	0x00000000
        /*0010*/ 	.short	0x0002
        /*0012*/ 	.short	0x0010
        /*0014*/ 	.byte	0x00, 0xf5, 0x21, 0x00


	//----- nvinfo : EIATTR_KPARAM_INFO
	.align		4
.L_9:
        /*0018*/ 	.byte	0x04, 0x17
        /*001a*/ 	.short	(.L_11 - .L_10)
.L_10:
        /*001c*/ 	.word	0x00000000
        /*0020*/ 	.short	0x0001
        /*0022*/ 	.short	0x0008
        /*0024*/ 	.byte	0x00, 0xf5, 0x21, 0x00


	//----- nvinfo : EIATTR_KPARAM_INFO
	.align		4
.L_11:
        /*0028*/ 	.byte	0x04, 0x17
        /*002a*/ 	.short	(.L_13 - .L_12)
.L_12:
        /*002c*/ 	.word	0x00000000
        /*0030*/ 	.short	0x0000
        /*0032*/ 	.short	0x0000
        /*0034*/ 	.byte	0x00, 0xf0, 0x11, 0x00


	//----- nvinfo : EIATTR_EXPLICIT_CLUSTER
	.align		4
.L_13:
        /*0038*/ 	.byte	0x01, 0x3e
	.zero		2


	//----- nvinfo : EIATTR_CTA_PER_CLUSTER
	.align		4
        /*003c*/ 	.byte	0x04, 0x3d
        /*003e*/ 	.short	(.L_15 - .L_14)
.L_14:
        /*0040*/ 	.word	0x00000004
        /*0044*/ 	.word	0x00000001
        /*0048*/ 	.word	0x00000001


	//----- nvinfo : EIATTR_SPARSE_MMA_MASK
	.align		4
.L_15:
        /*004c*/ 	.byte	0x03, 0x50
        /*004e*/ 	.short	0x0000


	//----- nvinfo : EIATTR_MAXREG_COUNT
	.align		4
        /*0050*/ 	.byte	0x03, 0x1b
        /*0052*/ 	.short	0x00ff


	//----- nvinfo : EIATTR_NUM_BARRIERS
	.align		4
        /*0054*/ 	.byte	0x02, 0x4c
        /*0056*/ 	.byte	0x01
	.zero		1


	//----- nvinfo : EIATTR_MERCURY_ISA_VERSION
	.align		4
        /*0058*/ 	.byte	0x03, 0x5f
        /*005a*/ 	.short	0x0101


	//----- nvinfo : EIATTR_VRC_CTA_INIT_COUNT
	.align		4
        /*005c*/ 	.byte	0x02, 0x4a
	.zero		1
	.zero		1


	//----- nvinfo : EIATTR_EXIT_INSTR_OFFSETS
	.align		4
        /*0060*/ 	.byte	0x04, 0x1c
        /*0062*/ 	.short	(.L_17 - .L_16)


	//   ....[0]....
.L_16:
        /*0064*/ 	.word	0x00000420


	//----- nvinfo : EIATTR_CRS_STACK_SIZE
	.align		4
.L_17:
        /*0068*/ 	.byte	0x04, 0x1e
        /*006a*/ 	.short	(.L_19 - .L_18)
.L_18:
        /*006c*/ 	.word	0x00000000


	//----- nvinfo : EIATTR_CBANK_PARAM_SIZE
	.align		4
.L_19:
        /*0070*/ 	.byte	0x03, 0x19
        /*0072*/ 	.short	0x0018


	//----- nvinfo : EIATTR_PARAM_CBANK
	.align		4
        /*0074*/ 	.byte	0x04, 0x0a
        /*0076*/ 	.short	(.L_21 - .L_20)
	.align		4
.L_20:
        /*0078*/ 	.word	index@(.nv.constant0._Z18cluster_reduce_sumiPfS_)
        /*007c*/ 	.short	0x0380
        /*007e*/ 	.short	0x0018


	//----- nvinfo : EIATTR_SW_WAR
	.align		4
.L_21:
        /*0080*/ 	.byte	0x04, 0x36
        /*0082*/ 	.short	(.L_23 - .L_22)
.L_22:
        /*0084*/ 	.word	0x00000008
.L_23:


//--------------------- .nv.callgraph             --------------------------
	.section	.nv.callgraph,"",@"SHT_CUDA_CALLGRAPH"
	.align	4
	.sectionentsize	8
	.align		4
        /*0000*/ 	.word	0x00000000
	.align		4
        /*0004*/ 	.word	0xffffffff
	.align		4
        /*0008*/ 	.word	0x00000000
	.align		4
        /*000c*/ 	.word	0xfffffffe
	.align		4
        /*0010*/ 	.word	0x00000000
	.align		4
        /*0014*/ 	.word	0xfffffffd
	.align		4
        /*0018*/ 	.word	0x00000000
	.align		4
        /*001c*/ 	.word	0xfffffffc


//--------------------- .text._Z18cluster_reduce_sumiPfS_ --------------------------
	.section	.text._Z18cluster_reduce_sumiPfS_,"ax",@progbits
	.align	128
        .global         _Z18cluster_reduce_sumiPfS_
        .type           _Z18cluster_reduce_sumiPfS_,@function
        .size           _Z18cluster_reduce_sumiPfS_,(.L_x_3 - _Z18cluster_reduce_sumiPfS_)
        .other          _Z18cluster_reduce_sumiPfS_,@"STO_CUDA_ENTRY STV_DEFAULT"
_Z18cluster_reduce_sumiPfS_:
.text._Z18cluster_reduce_sumiPfS_:
[----:B------:R-:W0:Y:S01]  /*0000*/  LDC R1, c[0x0][0x37c] ;  /* 0x0000df00ff017b82 */ /* 0x000e220000000800 */
[----:B------:R-:W1:Y:S07]  /*0010*/  S2R R6, SR_TID.X ;  /* 0x0000000000067919 */ /* 0x000e6e0000002100 */
[----:B------:R-:W1:Y:S01]  /*0020*/  S2UR UR4, SR_CTAID.X ;  /* 0x00000000000479c3 */ /* 0x000e620000002500 */
[----:B------:R-:W2:Y:S01]  /*0030*/  LDCU UR5, c[0x0][0x380] ;  /* 0x00007000ff0577ac */ /* 0x000ea20008000800 */
[----:B------:R-:W-:Y:S01]  /*0040*/  HFMA2 R7, -RZ, RZ, 0, 0 ;  /* 0x00000000ff077431 */ /* 0x000fe200000001ff */
[----:B------:R-:W3:Y:S05]  /*0050*/  LDCU.64 UR6, c[0x0][0x358] ;  /* 0x00006b00ff0677ac */ /* 0x000eea0008000a00 */
[----:B------:R-:W1:Y:S02]  /*0060*/  LDC R5, c[0x0][0x360] ;  /* 0x0000d800ff057b82 */ /* 0x000e640000000800 */
[----:B-1----:R-:W-:-:S05]  /*0070*/  IMAD R5, R5, UR4, R6 ;  /* 0x0000000405057c24 */ /* 0x002fca000f8e0206 */
[----:B--2---:R-:W-:-:S13]  /*0080*/  ISETP.GE.AND P0, PT, R5, UR5, PT ;  /* 0x0000000505007c0c */ /* 0x004fda000bf06270 */
[----:B------:R-:W1:Y:S02]  /*0090*/  @!P0 LDC.64 R2, c[0x0][0x388] ;  /* 0x0000e200ff028b82 */ /* 0x000e640000000a00 */
[----:B-1----:R-:W-:-:S05]  /*00a0*/  @!P0 IMAD.WIDE R2, R5, 0x4, R2 ;  /* 0x0000000405028825 */ /* 0x002fca00078e0202 */
[----:B---3--:R-:W2:Y:S01]  /*00b0*/  @!P0 LDG.E R7, desc[UR6][R2.64] ;  /* 0x0000000602078981 */ /* 0x008ea2000c1e1900 */
[----:B------:R-:W1:Y:S01]  /*00c0*/  S2UR UR5, SR_CgaCtaId ;  /* 0x00000000000579c3 */ /* 0x000e620000008800 */
[----:B------:R-:W-:Y:S01]  /*00d0*/  UMOV UR4, 0x400 ;  /* 0x0000040000047882 */ /* 0x000fe20000000000 */
[C---:B------:R-:W-:Y:S01]  /*00e0*/  ISETP.GT.U32.AND P1, PT, R6.reuse, 0xf, PT ;  /* 0x0000000f0600780c */ /* 0x040fe20003f24070 */
[----:B------:R-:W-:Y:S01]  /*00f0*/  BSSY.RECONVERGENT B0, `(.L_x_0) ;  /* 0x000002c000007945 */ /* 0x000fe20003800200 */
[----:B------:R-:W-:Y:S01]  /*0100*/  ISETP.GT.U32.AND P0, PT, R6, 0x7, PT ;  /* 0x000000070600780c */ /* 0x000fe20003f04070 */
[----:B-1----:R-:W-:-:S06]  /*0110*/  ULEA UR4, UR5, UR4, 0x18 ;  /* 0x0000000405047291 */ /* 0x002fcc000f8ec0ff */
[----:B------:R-:W-:-:S05]  /*0120*/  LEA R0, R6, UR4, 0x2 ;  /* 0x0000000406007c11 */ /* 0x000fca000f8e10ff */
[----:B--2---:R-:W-:Y:S01]  /*0130*/  STS [R0], R7 ;  /* 0x0000000700007388 */ /* 0x004fe20000000800 */
[----:B------:R-:W-:Y:S06]  /*0140*/  BAR.SYNC.DEFER_BLOCKING 0x0 ;  /* 0x0000000000007b1d */ /* 0x000fec0000010000 */
[----:B------:R-:W-:Y:S04]  /*0150*/  @!P1 LDS R4, [R0+0x40] ;  /* 0x0000400000049984 */ /* 0x000fe80000000800 */
[----:B------:R-:W1:Y:S02]  /*0160*/  @!P1 LDS R5, [R0] ;  /* 0x0000000000059984 */ /* 0x000e640000000800 */
[----:B-1----:R-:W-:-:S05]  /*0170*/  @!P1 FADD R5, R4, R5 ;  /* 0x0000000504059221 */ /* 0x002fca0000000000 */
[----:B------:R-:W-:Y:S01]  /*0180*/  @!P1 STS [R0], R5 ;  /* 0x0000000500009388 */ /* 0x000fe20000000800 */
[----:B------:R-:W-:Y:S01]  /*0190*/  BAR.SYNC.DEFER_BLOCKING 0x0 ;  /* 0x0000000000007b1d */ /* 0x000fe20000010000 */
[----:B------:R-:W-:-:S05]  /*01a0*/  ISETP.GT.U32.AND P1, PT, R6, 0x3, PT ;  /* 0x000000030600780c */ /* 0x000fca0003f24070 */
        /* <DEDUP_REMOVED lines=11> */
[----:B------:R-:W-:-:S05]  /*0260*/  ISETP.NE.AND P1, PT, R6, RZ, PT ;  /* 0x000000ff0600720c */ /* 0x000fca0003f25270 */
[----:B------:R-:W-:Y:S04]  /*0270*/  @!P0 LDS R2, [R0+0x8] ;  /* 0x0000080000028984 */ /* 0x000fe80000000800 */
[----:B------:R-:W1:Y:S02]  /*0280*/  @!P0 LDS R5, [R0] ;  /* 0x0000000000058984 */ /* 0x000e640000000800 */
[----:B-1----:R-:W-:-:S05]  /*0290*/  @!P0 FADD R5, R2, R5 ;  /* 0x0000000502058221 */ /* 0x002fca0000000000 */
[----:B------:R-:W-:Y:S01]  /*02a0*/  @!P0 STS [R0], R5 ;  /* 0x0000000500008388 */ /* 0x000fe20000000800 */
[----:B------:R-:W-:Y:S01]  /*02b0*/  BAR.SYNC.DEFER_BLOCKING 0x0 ;  /* 0x0000000000007b1d */ /* 0x000fe20000010000 */
[----:B------:R-:W-:-:S05]  /*02c0*/  LOP3.LUT P0, RZ, R6, UR5, RZ, 0xfc, !PT ;  /* 0x0000000506ff7c12 */ /* 0x000fca000f80fcff */
[----:B------:R-:W-:Y:S04]  /*02d0*/  @!P1 LDS R2, [UR4+0x4] ;  /* 0x00000404ff029984 */ /* 0x000fe80008000800 */
[----:B------:R-:W1:Y:S02]  /*02e0*/  @!P1 LDS R3, [R0] ;  /* 0x0000000000039984 */ /* 0x000e640000000800 */
[----:B-1----:R-:W-:-:S05]  /*02f0*/  @!P1 FADD R3, R2, R3 ;  /* 0x0000000302039221 */ /* 0x002fca0000000000 */
[----:B------:R1:W-:Y:S01]  /*0300*/  @!P1 STS [R0], R3 ;  /* 0x0000000300009388 */ /* 0x0003e20000000800 */
[----:B------:R-:W-:Y:S06]  /*0310*/  BAR.SYNC.DEFER_BLOCKING 0x0 ;  /* 0x0000000000007b1d */ /* 0x000fec0000010000 */
[----:B------:R-:W-:Y:S06]  /*0320*/  MEMBAR.ALL.GPU ;  /* 0x0000000000007992 */ /* 0x000fec000000a000 */
[----:B------:R-:W-:-:S00]  /*0330*/  ERRBAR ;  /* 0x00000000000079ab */ /* 0x000fc00000000000 */
[----:B------:R-:W-:Y:S08]  /*0340*/  CGAERRBAR ;  /* 0x00000000000075ab */ /* 0x000ff00000000000 */
[----:B------:R-:W-:Y:S06]  /*0350*/  UCGABAR_ARV ;  /* 0x00000000000079c7 */ /* 0x000fec0008000000 */
[----:B------:R-:W-:Y:S01]  /*0360*/  UCGABAR_WAIT ;  /* 0x0000000000007dc7 */ /* 0x000fe20008000000 */
[----:B------:R-:W-:Y:S01]  /*0370*/  CCTL.IVALL ;  /* 0x00000000ff00798f */ /* 0x000fe20002000000 */
[----:B01----:R-:W-:Y:S05]  /*0380*/  @P0 BRA `(.L_x_1) ;  /* 0x0000000000080947 */ /* 0x003fea0003800000 */
[----:B------:R-:W0:Y:S02]  /*0390*/  LDC.64 R2, c[0x0][0x390] ;  /* 0x0000e400ff027b82 */ /* 0x000e240000000a00 */
[----:B0-----:R0:W-:Y:S02]  /*03a0*/  REDG.E.ADD.F32.FTZ.RN.STRONG.GPU desc[UR6][R2.64], R1 ;  /* 0x00000001020079a6 */ /* 0x0011e4000c12f306 */
.L_x_1:
[----:B------:R-:W-:Y:S05]  /*03b0*/  BSYNC.RECONVERGENT B0 ;  /* 0x0000000000007941 */ /* 0x000fea0003800200 */
.L_x_0:
[----:B------:R-:W-:Y:S06]  /*03c0*/  MEMBAR.ALL.GPU ;  /* 0x0000000000007992 */ /* 0x000fec000000a000 */
[----:B------:R-:W-:-:S00]  /*03d0*/  ERRBAR ;  /* 0x00000000000079ab */ /* 0x000fc00000000000 */
[----:B------:R-:W-:Y:S08]  /*03e0*/  CGAERRBAR ;  /* 0x00000000000075ab */ /* 0x000ff00000000000 */
[----:B------:R-:W-:Y:S06]  /*03f0*/  UCGABAR_ARV ;  /* 0x00000000000079c7 */ /* 0x000fec0008000000 */
[----:B------:R-:W-:Y:S01]  /*0400*/  UCGABAR_WAIT ;  /* 0x0000000000007dc7 */ /* 0x000fe20008000000 */
[----:B------:R-:W-:Y:S01]  /*0410*/  CCTL.IVALL ;  /* 0x00000000ff00798f */ /* 0x000fe20002000000 */
[----:B------:R-:W-:Y:S05]  /*0420*/  EXIT ;  /* 0x000000000000794d */ /* 0x000fea0003800000 */
.L_x_2:
[----:B------:R-:W-:-:S00]  /*0430*/  BRA `(.L_x_2) ;  /* 0xfffffffc00fc7947 */ /* 0x000fc0000383ffff */
[----:B------:R-:W-:-:S00]  /*0440*/  NOP ;  /* 0x0000000000007918 */ /* 0x000fc00000000000 */
        /* <DEDUP_REMOVED lines=11> */
.L_x_3:


//--------------------- .nv.shared._Z18cluster_reduce_sumiPfS_ --------------------------
	.section	.nv.shared._Z18cluster_reduce_sumiPfS_,"aw",@nobits
	.sectionflags	@""
	.align	4
.nv.shared._Z18cluster_reduce_sumiPfS_:
	.zero		1152


//--------------------- .nv.shared.reserved.0     --------------------------
	.section	.nv.shared.reserved.0,"aw",@nobits
	.weak		__nv_reservedSMEM_offset_0_alias
	.size		__nv_reservedSMEM_offset_0_alias, 0, 64
	.other		__nv_reservedSMEM_offset_0_alias,@"STO_CUDA_RESERVED_SHARED STV_DEFAULT"
__nv_reservedSMEM_offset_0_alias:
	.zero		0
	.zero		64


//--------------------- .nv.constant0._Z18cluster_reduce_sumiPfS_ --------------------------
	.section	.nv.constant0._Z18cluster_reduce_sumiPfS_,"a",@progbits
	.sectionflags	@""
	.align	4
.nv.constant0._Z18cluster_reduce_sumiPfS_:
	.zero		920


//--------------------- SYMBOLS --------------------------

	.type		.nv.reservedSmem.offset0,@object
	.size		.nv.reservedSmem.offset0,0x4
	.type		.nv.reservedSmem.cap,@object
	.size		.nv.reservedSmem.cap,0x4
